//
// Generated by NVIDIA NVVM Compiler
//
// Compiler Build ID: CL-36424714
// Cuda compilation tools, release 13.0, V13.0.88
// Based on NVVM 20.0.0
//

.version 9.0
.target sm_100
.address_size 64

	// .globl	_Z3addPiS_S_
.global .align 4 .b8 precalc_xorwow_matrix[102400];
.global .align 4 .b8 precalc_xorwow_offset_matrix[102400];
.global .align 4 .b8 mrg32k3aM1[2304];
.global .align 4 .b8 mrg32k3aM2[2304];
.global .align 4 .b8 mrg32k3aM1SubSeq[2016];
.global .align 4 .b8 mrg32k3aM2SubSeq[2016];
.global .align 4 .b8 mrg32k3aM1Seq[2304];
.global .align 4 .b8 mrg32k3aM2Seq[2304];
.const .align 8 .b8 __cr_lgamma_table[72];

.visible .entry _Z3addPiS_S_(
	.param .u64 .ptr .align 1 _Z3addPiS_S__param_0,
	.param .u64 .ptr .align 1 _Z3addPiS_S__param_1,
	.param .u64 .ptr .align 1 _Z3addPiS_S__param_2
)
{
	.reg .pred 	%p<2>;
	.reg .b32 	%r<5>;
	.reg .b64 	%rd<11>;

	ld.param.u64 	%rd1, [_Z3addPiS_S__param_0];
	ld.param.u64 	%rd2, [_Z3addPiS_S__param_1];
	ld.param.u64 	%rd3, [_Z3addPiS_S__param_2];
	mov.u32 	%r1, %tid.x;
	setp.gt.u32 	%p1, %r1, 511;
	@%p1 bra 	$L__BB0_2;
	cvta.to.global.u64 	%rd4, %rd1;
	cvta.to.global.u64 	%rd5, %rd2;
	cvta.to.global.u64 	%rd6, %rd3;
	mul.wide.u32 	%rd7, %r1, 4;
	add.s64 	%rd8, %rd4, %rd7;
	ld.global.u32 	%r2, [%rd8];
	add.s64 	%rd9, %rd5, %rd7;
	ld.global.u32 	%r3, [%rd9];
	add.s32 	%r4, %r3, %r2;
	add.s64 	%rd10, %rd6, %rd7;
	st.global.u32 	[%rd10], %r4;
$L__BB0_2:
	ret;

}


// ===== COMPILED SASS (sm_100) =====

	.target	sm_100

	.elftype	@"ET_EXEC"


//--------------------- .note.nv.tkinfo           --------------------------
	.section	.note.nv.tkinfo,"",@"SHT_NOTE"
	.sectionflags	@"SHF_NOTE_NV_TKINFO"
	.tkinfo
        /*0018*/ 	.word	0x00000002
        /*0030*/ 	.string	""
        /*0030*/ 	.string	"ptxas"
        /*0030*/ 	.string	"Cuda compilation tools, release 13.0, V13.0.88"
        /*0030*/ 	.string	"Build cuda_13.0.r13.0/compiler.36424714_0"
        /*0030*/ 	.string	"-arch sm_100 -m 64 "



//--------------------- .note.nv.cuinfo           --------------------------
	.section	.note.nv.cuinfo,"",@"SHT_NOTE"
	.sectionflags	@"SHF_NOTE_NV_CUINFO"
        /*0018*/ 	.short	0x0002
        /*001a*/ 	.short	0x0064
        /*001c*/ 	.short	0x0082
	.zero		2


//--------------------- .nv.info                  --------------------------
	.section	.nv.info,"",@"SHT_CUDA_INFO"
	.align	4


	//----- nvinfo : EIATTR_REGCOUNT
	.align		4
        /*0000*/ 	.byte	0x04, 0x2f
        /*0002*/ 	.short	(.L_10 - .L_9)
	.align		4
.L_9:
        /*0004*/ 	.word	index@(_Z3addPiS_S_)
        /*0008*/ 	.word	0x0000000c


	//----- nvinfo : EIATTR_FRAME_SIZE
	.align		4
.L_10:
        /*000c*/ 	.byte	0x04, 0x11
        /*000e*/ 	.short	(.L_12 - .L_11)
	.align		4
.L_11:
        /*0010*/ 	.word	index@(_Z3addPiS_S_)
        /*0014*/ 	.word	0x00000000


	//----- nvinfo : EIATTR_MIN_STACK_SIZE
	.align		4
.L_12:
        /*0018*/ 	.byte	0x04, 0x12
        /*001a*/ 	.short	(.L_14 - .L_13)
	.align		4
.L_13:
        /*001c*/ 	.word	index@(_Z3addPiS_S_)
        /*0020*/ 	.word	0x00000000
.L_14:


//--------------------- .nv.compat                --------------------------
	.section	.nv.compat,"",@"SHT_CUDA_COMPAT_INFO"
	.align	4
        /*0000*/ 	.byte	0x02, 0x09, 0x00, 0x00, 0x02, 0x02, 0x01, 0x00, 0x02, 0x05, 0x05, 0x00, 0x03, 0x07, 0x01, 0x01
        /*0010*/ 	.byte	0x02, 0x03, 0x00, 0x00, 0x02, 0x06, 0x01, 0x00, 0x04, 0x0b, 0x08, 0x00, 0x09, 0x00, 0x00, 0x00
        /*0020*/ 	.byte	0x00, 0x00, 0x00, 0x00


//--------------------- .nv.info._Z3addPiS_S_     --------------------------
	.section	.nv.info._Z3addPiS_S_,"",@"SHT_CUDA_INFO"
	.sectionflags	@""
	.align	4


	//----- nvinfo : EIATTR_CUDA_API_VERSION
	.align		4
        /*0000*/ 	.byte	0x04, 0x37
        /*0002*/ 	.short	(.L_16 - .L_15)
.L_15:
        /*0004*/ 	.word	0x00000082


	//----- nvinfo : EIATTR_KPARAM_INFO
	.align		4
.L_16:
        /*0008*/ 	.byte	0x04, 0x17
        /*000a*/ 	.short	(.L_18 - .L_17)
.L_17:
        /*000c*/ 	.word	0x00000000
        /*0010*/ 	.short	0x0002
        /*0012*/ 	.short	0x0010
        /*0014*/ 	.byte	0x00, 0xf5, 0x21, 0x00


	//----- nvinfo : EIATTR_KPARAM_INFO
	.align		4
.L_18:
        /*0018*/ 	.byte	0x04, 0x17
        /*001a*/ 	.short	(.L_20 - .L_19)
.L_19:
        /*001c*/ 	.word	0x00000000
        /*0020*/ 	.short	0x0001
        /*0022*/ 	.short	0x0008
        /*0024*/ 	.byte	0x00, 0xf5, 0x21, 0x00


	//----- nvinfo : EIATTR_KPARAM_INFO
	.align		4
.L_20:
        /*0028*/ 	.byte	0x04, 0x17
        /*002a*/ 	.short	(.L_22 - .L_21)
.L_21:
        /*002c*/ 	.word	0x00000000
        /*0030*/ 	.short	0x0000
        /*0032*/ 	.short	0x0000
        /*0034*/ 	.byte	0x00, 0xf5, 0x21, 0x00


	//----- nvinfo : EIATTR_SPARSE_MMA_MASK
	.align		4
.L_22:
        /*0038*/ 	.byte	0x03, 0x50
        /*003a*/ 	.short	0x0000


	//----- nvinfo : EIATTR_MAXREG_COUNT
	.align		4
        /*003c*/ 	.byte	0x03, 0x1b
        /*003e*/ 	.short	0x00ff


	//----- nvinfo : EIATTR_MERCURY_ISA_VERSION
	.align		4
        /*0040*/ 	.byte	0x03, 0x5f
        /*0042*/ 	.short	0x0101


	//----- nvinfo : EIATTR_VRC_CTA_INIT_COUNT
	.align		4
        /*0044*/ 	.byte	0x02, 0x4a
	.zero		1
	.zero		1


	//----- nvinfo : EIATTR_EXIT_INSTR_OFFSETS
	.align		4
        /*0048*/ 	.byte	0x04, 0x1c
        /*004a*/ 	.short	(.L_24 - .L_23)


	//   ....[0]....
.L_23:
        /*004c*/ 	.word	0x00000030


	//   ....[1]....
        /*0050*/ 	.word	0x000000f0


	//----- nvinfo : EIATTR_CBANK_PARAM_SIZE
	.align		4
.L_24:
        /*0054*/ 	.byte	0x03, 0x19
        /*0056*/ 	.short	0x0018


	//----- nvinfo : EIATTR_PARAM_CBANK
	.align		4
        /*0058*/ 	.byte	0x04, 0x0a
        /*005a*/ 	.short	(.L_26 - .L_25)
	.align		4
.L_25:
        /*005c*/ 	.word	index@(.nv.constant0._Z3addPiS_S_)
        /*0060*/ 	.short	0x0380
        /*0062*/ 	.short	0x0018


	//----- nvinfo : EIATTR_SW_WAR
	.align		4
.L_26:
        /*0064*/ 	.byte	0x04, 0x36
        /*0066*/ 	.short	(.L_28 - .L_27)
.L_27:
        /*0068*/ 	.word	0x00000008
.L_28:


//--------------------- .nv.callgraph             --------------------------
	.section	.nv.callgraph,"",@"SHT_CUDA_CALLGRAPH"
	.align	4
	.sectionentsize	8
	.align		4
        /*0000*/ 	.word	0x00000000
	.align		4
        /*0004*/ 	.word	0xffffffff
	.align		4
        /*0008*/ 	.word	0x00000000
	.align		4
        /*000c*/ 	.word	0xfffffffe
	.align		4
        /*0010*/ 	.word	0x00000000
	.align		4
        /*0014*/ 	.word	0xfffffffd
	.align		4
        /*0018*/ 	.word	0x00000000
	.align		4
        /*001c*/ 	.word	0xfffffffc


//--------------------- .nv.constant4             --------------------------
	.section	.nv.constant4,"a",@progbits
	.align	8
	.align		8
.nv.constant4:
        /*0000*/ 	.dword	precalc_xorwow_matrix
	.align		8
        /*0008*/ 	.dword	precalc_xorwow_offset_matrix
	.align		8
        /*0010*/ 	.dword	mrg32k3aM1
	.align		8
        /*0018*/ 	.dword	mrg32k3aM2
	.align		8
        /*0020*/ 	.dword	mrg32k3aM1SubSeq
	.align		8
        /*0028*/ 	.dword	mrg32k3aM2SubSeq
	.align		8
        /*0030*/ 	.dword	mrg32k3aM1Seq
	.align		8
        /*0038*/ 	.dword	mrg32k3aM2Seq


//--------------------- .nv.constant3             --------------------------
	.section	.nv.constant3,"a",@progbits
	.align	8
.nv.constant3:
	.type		__cr_lgamma_table,@object
	.size		__cr_lgamma_table,(.L_8 - __cr_lgamma_table)
__cr_lgamma_table:
        /*0000*/ 	.byte	0x00, 0x00, 0x00, 0x00, 0x00, 0x00, 0x00, 0x00, 0x00, 0x00, 0x00, 0x00, 0x00, 0x00, 0x00, 0x00
        /*0010*/ 	.byte	0xef, 0x39, 0xfa, 0xfe, 0x42, 0x2e, 0xe6, 0x3f, 0x02, 0x20, 0x2a, 0xfa, 0x0b, 0xab, 0xfc, 0x3f
        /*0020*/ 	.byte	0xf9, 0x2c, 0x92, 0x7c, 0xa7, 0x6c, 0x09, 0x40, 0xc9, 0x79, 0x44, 0x3c, 0x64, 0x26, 0x13, 0x40
        /*0030*/ 	.byte	0xca, 0x01, 0xcf, 0x3a, 0x27, 0x51, 0x1a, 0x40, 0x30, 0xcc, 0x2d, 0xf3, 0xe1, 0x0c, 0x21, 0x40
        /*0040*/ 	.byte	0x0d, 0xb7, 0xfc, 0x82, 0x8e, 0x35, 0x25, 0x40
.L_8:


//--------------------- .text._Z3addPiS_S_        --------------------------
	.section	.text._Z3addPiS_S_,"ax",@progbits
	.align	128
        .global         _Z3addPiS_S_
        .type           _Z3addPiS_S_,@function
        .size           _Z3addPiS_S_,(.L_x_1 - _Z3addPiS_S_)
        .other          _Z3addPiS_S_,@"STO_CUDA_ENTRY STV_DEFAULT"
_Z3addPiS_S_:
.text._Z3addPiS_S_:
[----:B------:R-:W-:Y:S01]  /*0000*/  LDC R1, c[0x0][0x37c] ;  /* 0x0000df00ff017b82 */ /* 0x000fe20000000800 */
[----:B------:R-:W0:Y:S02]  /*0010*/  S2R R9, SR_TID.X ;  /* 0x0000000000097919 */ /* 0x000e240000002100 */
[----:B0-----:R-:W-:-:S13]  /*0020*/  ISETP.GT.U32.AND P0, PT, R9, 0x1ff, PT ;  /* 0x000001ff0900780c */ /* 0x001fda0003f04070 */
[----:B------:R-:W-:Y:S05]  /*0030*/  @P0 EXIT ;  /* 0x000000000000094d */ /* 0x000fea0003800000 */
[----:B------:R-:W0:Y:S01]  /*0040*/  LDC.64 R2, c[0x0][0x380] ;  /* 0x0000e000ff027b82 */ /* 0x000e220000000a00 */
[----:B------:R-:W1:Y:S07]  /*0050*/  LDCU.64 UR4, c[0x0][0x358] ;  /* 0x00006b00ff0477ac */ /* 0x000e6e0008000a00 */
[----:B------:R-:W2:Y:S08]  /*0060*/  LDC.64 R4, c[0x0][0x388] ;  /* 0x0000e200ff047b82 */ /* 0x000eb00000000a00 */
[----:B------:R-:W3:Y:S01]  /*0070*/  LDC.64 R6, c[0x0][0x390] ;  /* 0x0000e400ff067b82 */ /* 0x000ee20000000a00 */
[----:B0-----:R-:W-:-:S06]  /*0080*/  IMAD.WIDE.U32 R2, R9, 0x4, R2 ;  /* 0x0000000409027825 */ /* 0x001fcc00078e0002 */
[----:B-1----:R-:W4:Y:S01]  /*0090*/  LDG.E R2, desc[UR4][R2.64] ;  /* 0x0000000402027981 */ /* 0x002f22000c1e1900 */
[----:B--2---:R-:W-:-:S06]  /*00a0*/  IMAD.WIDE.U32 R4, R9, 0x4, R4 ;  /* 0x0000000409047825 */ /* 0x004fcc00078e0004 */
[----:B------:R-:W4:Y:S01]  /*00b0*/  LDG.E R5, desc[UR4][R4.64] ;  /* 0x0000000404057981 */ /* 0x000f22000c1e1900 */
[----:B---3--:R-:W-:Y:S01]  /*00c0*/  IMAD.WIDE.U32 R6, R9, 0x4, R6 ;  /* 0x0000000409067825 */ /* 0x008fe200078e0006 */
[----:B----4-:R-:W-:-:S05]  /*00d0*/  IADD3 R9, PT, PT, R2, R5, RZ ;  /* 0x0000000502097210 */ /* 0x010fca0007ffe0ff */
[----:B------:R-:W-:Y:S01]  /*00e0*/  STG.E desc[UR4][R6.64], R9 ;  /* 0x0000000906007986 */ /* 0x000fe2000c101904 */
[----:B------:R-:W-:Y:S05]  /*00f0*/  EXIT ;  /* 0x000000000000794d */ /* 0x000fea0003800000 */
.L_x_0:
[----:B------:R-:W-:-:S00]  /*0100*/  BRA `(.L_x_0) ;  /* 0xfffffffc00fc7947 */ /* 0x000fc0000383ffff */
[----:B------:R-:W-:-:S00]  /*0110*/  NOP ;  /* 0x0000000000007918 */ /* 0x000fc00000000000 */
        /* <DEDUP_REMOVED lines=14> */
.L_x_1:


//--------------------- .nv.global.init           --------------------------
	.section	.nv.global.init,"aw",@progbits
	.align	4
.nv.global.init:
	.type		mrg32k3aM1SubSeq,@object
	.size		mrg32k3aM1SubSeq,(mrg32k3aM2SubSeq - mrg32k3aM1SubSeq)
mrg32k3aM1SubSeq:
        /*0000*/ 	.byte	0x0b, 0xcc, 0xee, 0x04, 0x73, 0x29, 0x8b, 0x6f, 0xf6, 0x53, 0x03, 0xf6, 0x23, 0xf6, 0xea, 0xda
        /* <DEDUP_REMOVED lines=125> */
	.type		mrg32k3aM2SubSeq,@object
	.size		mrg32k3aM2SubSeq,(mrg32k3aM1 - mrg32k3aM2SubSeq)
mrg32k3aM2SubSeq:
        /* <DEDUP_REMOVED lines=126> */
	.type		mrg32k3aM1,@object
	.size		mrg32k3aM1,(mrg32k3aM1Seq - mrg32k3aM1)
mrg32k3aM1:
        /* <DEDUP_REMOVED lines=144> */
	.type		mrg32k3aM1Seq,@object
	.size		mrg32k3aM1Seq,(mrg32k3aM2 - mrg32k3aM1Seq)
mrg32k3aM1Seq:
        /* <DEDUP_REMOVED lines=144> */
	.type		mrg32k3aM2,@object
	.size		mrg32k3aM2,(mrg32k3aM2Seq - mrg32k3aM2)
mrg32k3aM2:
        /* <DEDUP_REMOVED lines=144> */
	.type		mrg32k3aM2Seq,@object
	.size		mrg32k3aM2Seq,(precalc_xorwow_matrix - mrg32k3aM2Seq)
mrg32k3aM2Seq:
        /* <DEDUP_REMOVED lines=144> */
	.type		precalc_xorwow_matrix,@object
	.size		precalc_xorwow_matrix,(precalc_xorwow_offset_matrix - precalc_xorwow_matrix)
precalc_xorwow_matrix:
        /* <DEDUP_REMOVED lines=6400> */
	.type		precalc_xorwow_offset_matrix,@object
	.size		precalc_xorwow_offset_matrix,(.L_1 - precalc_xorwow_offset_matrix)
precalc_xorwow_offset_matrix:
        /* <DEDUP_REMOVED lines=6400> */
.L_1:


//--------------------- .nv.shared.reserved.0     --------------------------
	.section	.nv.shared.reserved.0,"aw",@nobits
	.weak		__nv_reservedSMEM_offset_0_alias
	.size		__nv_reservedSMEM_offset_0_alias, 0, 64
	.other		__nv_reservedSMEM_offset_0_alias,@"STO_CUDA_RESERVED_SHARED STV_DEFAULT"
__nv_reservedSMEM_offset_0_alias:
	.zero		0
	.zero		64


//--------------------- .nv.constant0._Z3addPiS_S_ --------------------------
	.section	.nv.constant0._Z3addPiS_S_,"a",@progbits
	.sectionflags	@""
	.align	4
.nv.constant0._Z3addPiS_S_:
	.zero		920


//--------------------- SYMBOLS --------------------------

	.type		.nv.reservedSmem.offset0,@object
	.size		.nv.reservedSmem.offset0,0x4
